	.headerflags	@"EF_CUDA_TEXMODE_UNIFIED EF_CUDA_64BIT_ADDRESS EF_CUDA_ACCELERATORS EF_CUDA_SM90 EF_CUDA_VIRTUAL_SM(EF_CUDA_SM90)"
	.elftype	@"ET_EXEC"


//--------------------- .nv.info                  --------------------------
	.section	.nv.info,"",@"SHT_CUDA_INFO"
	.align	4


	//----- nvinfo : EIATTR_REGCOUNT
	.align		4
        /*0000*/ 	.byte	0x04, 0x2f
        /*0002*/ 	.short	(.L_2 - .L_1)
	.align		4
.L_1:
        /*0004*/ 	.word	index@(triton_red_fused__log_softmax__softmax_5)
        /*0008*/ 	.word	0x00000020


	//----- nvinfo : EIATTR_MIN_STACK_SIZE
	.align		4
.L_2:
        /*000c*/ 	.byte	0x04, 0x12
        /*000e*/ 	.short	(.L_4 - .L_3)
	.align		4
.L_3:
        /*0010*/ 	.word	index@(triton_red_fused__log_softmax__softmax_5)
        /*0014*/ 	.word	0x00000000


	//----- nvinfo : EIATTR_FRAME_SIZE
	.align		4
.L_4:
        /*0018*/ 	.byte	0x04, 0x11
        /*001a*/ 	.short	(.L_6 - .L_5)
	.align		4
.L_5:
        /*001c*/ 	.word	index@(triton_red_fused__log_softmax__softmax_5)
        /*0020*/ 	.word	0x00000000


	//----- nvinfo : EIATTR_MIN_STACK_SIZE
	.align		4
.L_6:
        /*0024*/ 	.byte	0x04, 0x12
        /*0026*/ 	.short	(.L_8 - .L_7)
	.align		4
.L_7:
        /*0028*/ 	.word	index@(triton_red_fused__log_softmax__softmax_5)
        /*002c*/ 	.word	0x00000000
.L_8:


//--------------------- .nv.info.triton_red_fused__log_softmax__softmax_5 --------------------------
	.section	.nv.info.triton_red_fused__log_softmax__softmax_5,"",@"SHT_CUDA_INFO"
	.sectionflags	@""
	.align	4


	//----- nvinfo : EIATTR_CUDA_API_VERSION
	.align		4
        /*0000*/ 	.byte	0x04, 0x37
        /*0002*/ 	.short	(.L_10 - .L_9)
.L_9:
        /*0004*/ 	.word	0x0000007c


	//----- nvinfo : EIATTR_KPARAM_INFO
	.align		4
.L_10:
        /*0008*/ 	.byte	0x04, 0x17
        /*000a*/ 	.short	(.L_12 - .L_11)
.L_11:
        /*000c*/ 	.word	0x00000000
        /*0010*/ 	.short	0x0006
        /*0012*/ 	.short	0x002c
        /*0014*/ 	.byte	0x00, 0xf0, 0x11, 0x00


	//----- nvinfo : EIATTR_KPARAM_INFO
	.align		4
.L_12:
        /*0018*/ 	.byte	0x04, 0x17
        /*001a*/ 	.short	(.L_14 - .L_13)
.L_13:
        /*001c*/ 	.word	0x00000000
        /*0020*/ 	.short	0x0005
        /*0022*/ 	.short	0x0028
        /*0024*/ 	.byte	0x00, 0xf0, 0x11, 0x00


	//----- nvinfo : EIATTR_KPARAM_INFO
	.align		4
.L_14:
        /*0028*/ 	.byte	0x04, 0x17
        /*002a*/ 	.short	(.L_16 - .L_15)
.L_15:
        /*002c*/ 	.word	0x00000000
        /*0030*/ 	.short	0x0004
        /*0032*/ 	.short	0x0020
        /*0034*/ 	.byte	0x00, 0xf4, 0x21, 0x00


	//----- nvinfo : EIATTR_KPARAM_INFO
	.align		4
.L_16:
        /*0038*/ 	.byte	0x04, 0x17
        /*003a*/ 	.short	(.L_18 - .L_17)
.L_17:
        /*003c*/ 	.word	0x00000000
        /*0040*/ 	.short	0x0003
        /*0042*/ 	.short	0x0018
        /*0044*/ 	.byte	0x00, 0xf4, 0x21, 0x00


	//----- nvinfo : EIATTR_KPARAM_INFO
	.align		4
.L_18:
        /*0048*/ 	.byte	0x04, 0x17
        /*004a*/ 	.short	(.L_20 - .L_19)
.L_19:
        /*004c*/ 	.word	0x00000000
        /*0050*/ 	.short	0x0002
        /*0052*/ 	.short	0x0010
        /*0054*/ 	.byte	0x00, 0xf4, 0x21, 0x00


	//----- nvinfo : EIATTR_KPARAM_INFO
	.align		4
.L_20:
        /*0058*/ 	.byte	0x04, 0x17
        /*005a*/ 	.short	(.L_22 - .L_21)
.L_21:
        /*005c*/ 	.word	0x00000000
        /*0060*/ 	.short	0x0001
        /*0062*/ 	.short	0x0008
        /*0064*/ 	.byte	0x00, 0xf4, 0x21, 0x00


	//----- nvinfo : EIATTR_KPARAM_INFO
	.align		4
.L_22:
        /*0068*/ 	.byte	0x04, 0x17
        /*006a*/ 	.short	(.L_24 - .L_23)
.L_23:
        /*006c*/ 	.word	0x00000000
        /*0070*/ 	.short	0x0000
        /*0072*/ 	.short	0x0000
        /*0074*/ 	.byte	0x00, 0xf4, 0x21, 0x00


	//----- nvinfo : EIATTR_SPARSE_MMA_MASK
	.align		4
.L_24:
        /*0078*/ 	.byte	0x03, 0x50
        /*007a*/ 	.short	0x0000


	//----- nvinfo : EIATTR_MAXREG_COUNT
	.align		4
        /*007c*/ 	.byte	0x03, 0x1b
        /*007e*/ 	.short	0x0080


	//----- nvinfo : EIATTR_COOP_GROUP_MASK_REGIDS
	.align		4
        /*0080*/ 	.byte	0x04, 0x29
        /*0082*/ 	.short	(.L_26 - .L_25)


	//   ....[0]....
.L_25:
        /*0084*/ 	.word	0xffffffff


	//   ....[1]....
        /*0088*/ 	.word	0xffffffff


	//   ....[2]....
        /*008c*/ 	.word	0xffffffff


	//   ....[3]....
        /*0090*/ 	.word	0xffffffff


	//   ....[4]....
        /*0094*/ 	.word	0xffffffff


	//   ....[5]....
        /*0098*/ 	.word	0xffffffff


	//   ....[6]....
        /*009c*/ 	.word	0xffffffff


	//   ....[7]....
        /*00a0*/ 	.word	0xffffffff


	//   ....[8]....
        /*00a4*/ 	.word	0xffffffff


	//----- nvinfo : EIATTR_COOP_GROUP_INSTR_OFFSETS
	.align		4
.L_26:
        /*00a8*/ 	.byte	0x04, 0x28
        /*00aa*/ 	.short	(.L_28 - .L_27)


	//   ....[0]....
.L_27:
        /*00ac*/ 	.word	0x00000ee0


	//   ....[1]....
        /*00b0*/ 	.word	0x00000f00


	//   ....[2]....
        /*00b4*/ 	.word	0x00000f20


	//   ....[3]....
        /*00b8*/ 	.word	0x00000f40


	//   ....[4]....
        /*00bc*/ 	.word	0x00000f80


	//   ....[5]....
        /*00c0*/ 	.word	0x00001020


	//   ....[6]....
        /*00c4*/ 	.word	0x00001040


	//   ....[7]....
        /*00c8*/ 	.word	0x00001060


	//   ....[8]....
        /*00cc*/ 	.word	0x00001090


	//----- nvinfo : EIATTR_EXIT_INSTR_OFFSETS
	.align		4
.L_28:
        /*00d0*/ 	.byte	0x04, 0x1c
        /*00d2*/ 	.short	(.L_30 - .L_29)


	//   ....[0]....
.L_29:
        /*00d4*/ 	.word	0x00001100


	//   ....[1]....
        /*00d8*/ 	.word	0x00001150


	//----- nvinfo : EIATTR_REQNTID
	.align		4
.L_30:
        /*00dc*/ 	.byte	0x04, 0x10
        /*00de*/ 	.short	(.L_32 - .L_31)
.L_31:
        /*00e0*/ 	.word	0x00000200
        /*00e4*/ 	.word	0x00000001
        /*00e8*/ 	.word	0x00000001


	//----- nvinfo : EIATTR_CBANK_PARAM_SIZE
	.align		4
.L_32:
        /*00ec*/ 	.byte	0x03, 0x19
        /*00ee*/ 	.short	0x0030


	//----- nvinfo : EIATTR_PARAM_CBANK
	.align		4
        /*00f0*/ 	.byte	0x04, 0x0a
        /*00f2*/ 	.short	(.L_34 - .L_33)
	.align		4
.L_33:
        /*00f4*/ 	.word	index@(.nv.constant0.triton_red_fused__log_softmax__softmax_5)
        /*00f8*/ 	.short	0x0210
        /*00fa*/ 	.short	0x0030


	//----- nvinfo : EIATTR_SW_WAR
	.align		4
.L_34:
        /*00fc*/ 	.byte	0x04, 0x36
        /*00fe*/ 	.short	(.L_36 - .L_35)
.L_35:
        /*0100*/ 	.word	0x00000008
.L_36:


//--------------------- .nv.callgraph             --------------------------
	.section	.nv.callgraph,"",@"SHT_CUDA_CALLGRAPH"
	.align	4
	.sectionentsize	8
	.align		4
        /*0000*/ 	.word	0x00000000
	.align		4
        /*0004*/ 	.word	0xffffffff
	.align		4
        /*0008*/ 	.word	0x00000000
	.align		4
        /*000c*/ 	.word	0xfffffffe
	.align		4
        /*0010*/ 	.word	0x00000000
	.align		4
        /*0014*/ 	.word	0xfffffffd
	.align		4
        /*0018*/ 	.word	0x00000000
	.align		4
        /*001c*/ 	.word	0xfffffffc


//--------------------- .nv.constant4             --------------------------
	.section	.nv.constant4,"a",@progbits
	.align	8
	.align		8
.nv.constant4:
        /*0000*/ 	.dword	_$_str


//--------------------- .text.triton_red_fused__log_softmax__softmax_5 --------------------------
	.section	.text.triton_red_fused__log_softmax__softmax_5,"ax",@progbits
	.sectionflags	@"SHF_BARRIERS=1"
	.align	128
        .global         triton_red_fused__log_softmax__softmax_5
        .type           triton_red_fused__log_softmax__softmax_5,@function
        .size           triton_red_fused__log_softmax__softmax_5,(.L_x_1 - triton_red_fused__log_softmax__softmax_5)
        .other          triton_red_fused__log_softmax__softmax_5,@"STO_CUDA_ENTRY STV_DEFAULT"
triton_red_fused__log_softmax__softmax_5:
.text.triton_red_fused__log_softmax__softmax_5:
[----:B------:R-:W0:Y:S02]  /*0000*/  LDC R1, c[0x0][0x28] ;  /* 0x00000a00ff017b82 */ /* 0x000e240000000800 */
[----:B------:R-:W1:Y:S01]  /*0010*/  S2R R0, SR_CTAID.X ;  /* 0x0000000000007919 */ /* 0x000e620000002500 */
[----:B------:R-:W2:Y:S01]  /*0020*/  LDC.64 R4, c[0x0][0x220] ;  /* 0x00008800ff047b82 */ /* 0x000ea20000000a00 */
[----:B------:R-:W-:Y:S01]  /*0030*/  HFMA2.MMA R20, -RZ, RZ, 0, 0 ;  /* 0x00000000ff147435 */ /* 0x000fe200000001ff */
[----:B------:R-:W-:Y:S01]  /*0040*/  ULDC.64 UR6, c[0x0][0x208] ;  /* 0x0000820000067ab9 */ /* 0x000fe20000000a00 */
[----:B------:R-:W-:-:S05]  /*0050*/  MOV R11, 0x3e055027 ;  /* 0x3e055027000b7802 */ /* 0x000fca0000000f00 */
[----:B------:R-:W3:Y:S08]  /*0060*/  LDC.64 R22, c[0x0][0x210] ;  /* 0x00008400ff167b82 */ /* 0x000ef00000000a00 */
[----:B------:R-:W4:Y:S08]  /*0070*/  LDC.64 R16, c[0x0][0x218] ;  /* 0x00008600ff107b82 */ /* 0x000f300000000a00 */
[----:B------:R-:W5:Y:S01]  /*0080*/  LDC.64 R18, c[0x0][0x228] ;  /* 0x00008a00ff127b82 */ /* 0x000f620000000a00 */
[----:B-1----:R-:W-:-:S02]  /*0090*/  SHF.R.S32.HI R7, RZ, 0x1f, R0 ;  /* 0x0000001fff077819 */ /* 0x002fc40000011400 */
[----:B------:R-:W-:Y:S02]  /*00a0*/  ISETP.GE.AND P2, PT, R0, 0x10, PT ;  /* 0x000000100000780c */ /* 0x000fe40003f46270 */
[----:B------:R-:W-:-:S04]  /*00b0*/  LEA.HI R7, R7, R0, RZ, 0x2 ;  /* 0x0000000007077211 */ /* 0x000fc800078f10ff */
[----:B------:R-:W-:-:S05]  /*00c0*/  SHF.R.S32.HI R9, RZ, 0x2, R7 ;  /* 0x00000002ff097819 */ /* 0x000fca0000011407 */
[----:B--2---:R-:W-:-:S05]  /*00d0*/  IMAD.WIDE R4, R9, 0x4, R4 ;  /* 0x0000000409047825 */ /* 0x004fca00078e0204 */
[----:B------:R-:W2:Y:S01]  /*00e0*/  @!P2 LDG.E.EL R20, desc[UR6][R4.64] ;  /* 0x000000060414a981 */ /* 0x000ea2000c2e1900 */
[----:B------:R-:W-:Y:S01]  /*00f0*/  HFMA2.MMA R24, -RZ, RZ, 0, 0 ;  /* 0x00000000ff187435 */ /* 0x000fe200000001ff */
[----:B----4-:R-:W-:-:S04]  /*0100*/  IMAD.WIDE R16, R9, 0x4, R16 ;  /* 0x0000000409107825 */ /* 0x010fc800078e0210 */
[----:B-----5:R-:W-:Y:S01]  /*0110*/  IMAD.WIDE R18, R9, 0x4, R18 ;  /* 0x0000000409127825 */ /* 0x020fe200078e0212 */
[----:B------:R-:W-:-:S04]  /*0120*/  MOV R28, RZ ;  /* 0x000000ff001c7202 */ /* 0x000fc80000000f00 */
[----:B------:R-:W4:Y:S04]  /*0130*/  @!P2 LDG.E.EL R24, desc[UR6][R16.64] ;  /* 0x000000061018a981 */ /* 0x000f28000c2e1900 */
[----:B------:R1:W5:Y:S02]  /*0140*/  @!P2 LDG.E.EL R28, desc[UR6][R18.64] ;  /* 0x00000006121ca981 */ /* 0x000364000c2e1900 */
[----:B-1----:R-:W-:Y:S02]  /*0150*/  CS2R R18, SRZ ;  /* 0x0000000000127805 */ /* 0x002fe4000001ff00 */
[----:B--2---:R-:W-:-:S04]  /*0160*/  FSETP.GEU.AND P0, PT, R20, 1.175494350822287508e-38, PT ;  /* 0x008000001400780b */ /* 0x004fc80003f0e000 */
[----:B------:R-:W-:-:S09]  /*0170*/  FSEL R4, RZ, -23, P0 ;  /* 0xc1b80000ff047808 */ /* 0x000fd20000000000 */
[----:B------:R-:W-:-:S05]  /*0180*/  @!P0 FMUL R20, R20, 8388608 ;  /* 0x4b00000014148820 */ /* 0x000fca0000400000 */
[----:B------:R-:W-:Y:S02]  /*0190*/  IADD3 R2, R20, -0x3f2aaaab, RZ ;  /* 0xc0d5555514027810 */ /* 0x000fe40007ffe0ff */
[----:B------:R-:W-:Y:S02]  /*01a0*/  ISETP.GE.U32.AND P0, PT, R20, 0x7f800000, PT ;  /* 0x7f8000001400780c */ /* 0x000fe40003f06070 */
[----:B------:R-:W-:-:S04]  /*01b0*/  LOP3.LUT R7, R2, 0xff800000, RZ, 0xc0, !PT ;  /* 0xff80000002077812 */ /* 0x000fc800078ec0ff */
[----:B------:R-:W-:Y:S02]  /*01c0*/  IADD3 R2, R20, -R7, RZ ;  /* 0x8000000714027210 */ /* 0x000fe40007ffe0ff */
[----:B------:R-:W-:-:S03]  /*01d0*/  I2FP.F32.S32 R7, R7 ;  /* 0x0000000700077245 */ /* 0x000fc60000201400 */
[----:B------:R-:W-:Y:S02]  /*01e0*/  FADD R6, R2, -1 ;  /* 0xbf80000002067421 */ /* 0x000fe40000000000 */
[----:B------:R-:W1:Y:S01]  /*01f0*/  S2R R2, SR_TID.X ;  /* 0x0000000000027919 */ /* 0x000e620000002100 */
[----:B------:R-:W-:Y:S01]  /*0200*/  FFMA.FTZ R25, R7, 1.1920928955078125e-07, R4 ;  /* 0x3400000007197823 */ /* 0x000fe20000010004 */
[----:B------:R-:W-:Y:S01]  /*0210*/  FFMA.FTZ R11, R6, -R11, 0.14084610342979431152 ;  /* 0x3e1039f6060b7423 */ /* 0x000fe2000001080b */
[----:B------:R-:W-:-:S03]  /*0220*/  CS2R R4, SRZ ;  /* 0x0000000000047805 */ /* 0x000fc6000001ff00 */
[----:B------:R-:W-:-:S04]  /*0230*/  FFMA.FTZ R11, R6, R11, -0.12148627638816833496 ;  /* 0xbdf8cdcc060b7423 */ /* 0x000fc8000001000b */
[----:B------:R-:W-:-:S04]  /*0240*/  FFMA.FTZ R11, R6, R11, 0.13980610668659210205 ;  /* 0x3e0f2955060b7423 */ /* 0x000fc8000001000b */
[----:B------:R-:W-:-:S04]  /*0250*/  FFMA.FTZ R11, R6, R11, -0.16684235632419586182 ;  /* 0xbe2ad8b9060b7423 */ /* 0x000fc8000001000b */
[----:B------:R-:W-:-:S04]  /*0260*/  FFMA.FTZ R11, R6, R11, 0.20012299716472625732 ;  /* 0x3e4ced0b060b7423 */ /* 0x000fc8000001000b */
[----:B------:R-:W-:-:S04]  /*0270*/  FFMA.FTZ R11, R6, R11, -0.24999669194221496582 ;  /* 0xbe7fff22060b7423 */ /* 0x000fc8000001000b */
[----:B------:R-:W-:-:S04]  /*0280*/  FFMA.FTZ R11, R6, R11, 0.33333182334899902344 ;  /* 0x3eaaaa78060b7423 */ /* 0x000fc8000001000b */
[----:B------:R-:W-:Y:S01]  /*0290*/  FFMA.FTZ R11, R6, R11, -0.5 ;  /* 0xbf000000060b7423 */ /* 0x000fe2000001000b */
[----:B-1----:R-:W-:-:S03]  /*02a0*/  SHF.L.U32 R21, R2, 0x2, RZ ;  /* 0x0000000202157819 */ /* 0x002fc600000006ff */
[----:B------:R-:W-:Y:S01]  /*02b0*/  FMUL R11, R6, R11 ;  /* 0x0000000b060b7220 */ /* 0x000fe20000400000 */
[----:B------:R-:W-:-:S03]  /*02c0*/  LOP3.LUT R15, R21, 0x7fc, RZ, 0xc0, !PT ;  /* 0x000007fc150f7812 */ /* 0x000fc600078ec0ff */
[----:B------:R-:W-:Y:S01]  /*02d0*/  FFMA.FTZ R8, R6, R11, R6 ;  /* 0x0000000b06087223 */ /* 0x000fe20000010006 */
[----:B------:R-:W-:Y:S01]  /*02e0*/  CS2R R6, SRZ ;  /* 0x0000000000067805 */ /* 0x000fe2000001ff00 */
[----:B------:R-:W-:-:S04]  /*02f0*/  IMAD R27, R0, 0x1f60, R15 ;  /* 0x00001f60001b7824 */ /* 0x000fc800078e020f */
[----:B---3--:R-:W-:Y:S01]  /*0300*/  IMAD.WIDE R12, R27, 0x4, R22 ;  /* 0x000000041b0c7825 */ /* 0x008fe200078e0216 */
[----:B------:R-:W-:-:S03]  /*0310*/  IADD3 R29, R27, 0x800, RZ ;  /* 0x000008001b1d7810 */ /* 0x000fc60007ffe0ff */
[----:B------:R-:W-:Y:S01]  /*0320*/  FFMA.FTZ R25, R25, 0.69314718246459960938, R8 ;  /* 0x3f31721819197823 */ /* 0x000fe20000010008 */
[----:B------:R1:W2:Y:S01]  /*0330*/  @!P2 LDG.E.EF.128 R4, desc[UR6][R12.64] ;  /* 0x000000060c04a981 */ /* 0x0002a2000c0e1d00 */
[----:B------:R-:W-:Y:S02]  /*0340*/  CS2R R8, SRZ ;  /* 0x0000000000087805 */ /* 0x000fe4000001ff00 */
[----:B------:R-:W-:Y:S01]  /*0350*/  CS2R R10, SRZ ;  /* 0x00000000000a7805 */ /* 0x000fe2000001ff00 */
[----:B------:R-:W-:-:S05]  /*0360*/  IMAD.WIDE R16, R29, 0x4, R22 ;  /* 0x000000041d107825 */ /* 0x000fca00078e0216 */
[----:B------:R3:W5:Y:S01]  /*0370*/  @!P2 LDG.E.EF.128 R8, desc[UR6][R16.64] ;  /* 0x000000061008a981 */ /* 0x000762000c0e1d00 */
[----:B------:R-:W-:Y:S02]  /*0380*/  @P0 MOV R14, 0x7f800000 ;  /* 0x7f800000000e0802 */ /* 0x000fe40000000f00 */
[----:B------:R-:W-:Y:S02]  /*0390*/  IADD3 R27, R27, 0x1000, RZ ;  /* 0x000010001b1b7810 */ /* 0x000fe40007ffe0ff */
[----:B-1----:R-:W-:Y:S02]  /*03a0*/  CS2R R12, SRZ ;  /* 0x00000000000c7805 */ /* 0x002fe4000001ff00 */
[----:B------:R-:W-:Y:S01]  /*03b0*/  LOP3.LUT R29, R15, 0x1800, RZ, 0xfc, !PT ;  /* 0x000018000f1d7812 */ /* 0x000fe200078efcff */
[----:B------:R-:W-:Y:S01]  /*03c0*/  @P0 FFMA.FTZ R25, R20, R14, +INF ;  /* 0x7f80000014190423 */ /* 0x000fe2000001000e */
[----:B------:R-:W-:Y:S01]  /*03d0*/  CS2R R14, SRZ ;  /* 0x00000000000e7805 */ /* 0x000fe2000001ff00 */
[----:B------:R-:W-:Y:S01]  /*03e0*/  IMAD.WIDE R26, R27, 0x4, R22 ;  /* 0x000000041b1a7825 */ /* 0x000fe200078e0216 */
[----:B------:R-:W-:-:S04]  /*03f0*/  ISETP.LT.U32.AND P0, PT, R29, 0x1f60, !P2 ;  /* 0x00001f601d00780c */ /* 0x000fc80005701070 */
[----:B------:R1:W5:Y:S01]  /*0400*/  @!P2 LDG.E.EF.128 R12, desc[UR6][R26.64] ;  /* 0x000000061a0ca981 */ /* 0x000362000c0e1d00 */
[----:B------:R-:W-:Y:S01]  /*0410*/  IMAD R29, R0, 0x1f60, R29 ;  /* 0x00001f60001d7824 */ /* 0x000fe200078e021d */
[----:B---3--:R-:W-:-:S03]  /*0420*/  CS2R R16, SRZ ;  /* 0x0000000000107805 */ /* 0x008fc6000001ff00 */
[----:B------:R-:W-:-:S05]  /*0430*/  IMAD.WIDE R22, R29, 0x4, R22 ;  /* 0x000000041d167825 */ /* 0x000fca00078e0216 */
[----:B------:R3:W3:Y:S01]  /*0440*/  @P0 LDG.E.EF.128 R16, desc[UR6][R22.64] ;  /* 0x0000000616100981 */ /* 0x0006e2000c0e1d00 */
[----:B------:R-:W-:-:S04]  /*0450*/  FSETP.NEU.AND P1, PT, R20, RZ, PT ;  /* 0x000000ff1400720b */ /* 0x000fc80003f2d000 */
[----:B------:R-:W-:Y:S02]  /*0460*/  FSEL R25, R25, -INF , P1 ;  /* 0xff80000019197808 */ /* 0x000fe40000800000 */
[----:B--2---:R-:W-:-:S05]  /*0470*/  SEL R29, R4, RZ, !P2 ;  /* 0x000000ff041d7207 */ /* 0x004fca0005000000 */
[----:B----4-:R-:W-:Y:S01]  /*0480*/  FADD R4, R29, -R24 ;  /* 0x800000181d047221 */ /* 0x010fe20000000000 */
[----:B-----5:R-:W-:-:S03]  /*0490*/  SEL R8, R8, RZ, !P2 ;  /* 0x000000ff08087207 */ /* 0x020fc60005000000 */
[----:B------:R-:W-:Y:S01]  /*04a0*/  FADD R4, -R25, R4 ;  /* 0x0000000419047221 */ /* 0x000fe20000000100 */
[----:B------:R-:W-:-:S03]  /*04b0*/  SEL R5, R5, RZ, !P2 ;  /* 0x000000ff05057207 */ /* 0x000fc60005000000 */
[----:B------:R-:W-:Y:S01]  /*04c0*/  FADD R4, R4, -R28 ;  /* 0x8000001c04047221 */ /* 0x000fe20000000000 */
[----:B------:R-:W-:-:S03]  /*04d0*/  FADD R8, R8, -R24 ;  /* 0x8000001808087221 */ /* 0x000fc60000000000 */
[----:B------:R-:W-:Y:S01]  /*04e0*/  FMUL R4, R4, 1.4426950216293334961 ;  /* 0x3fb8aa3b04047820 */ /* 0x000fe20000400000 */
[----:B------:R-:W-:Y:S01]  /*04f0*/  FADD R8, -R25, R8 ;  /* 0x0000000819087221 */ /* 0x000fe20000000100 */
[----:B-1----:R-:W-:Y:S01]  /*0500*/  SEL R27, R6, RZ, !P2 ;  /* 0x000000ff061b7207 */ /* 0x002fe20005000000 */
[----:B------:R-:W-:Y:S01]  /*0510*/  FADD R6, R5, -R24 ;  /* 0x8000001805067221 */ /* 0x000fe20000000000 */
[----:B------:R-:W-:Y:S02]  /*0520*/  SEL R29, R9, RZ, !P2 ;  /* 0x000000ff091d7207 */ /* 0x000fe40005000000 */
[----:B------:R-:W-:Y:S01]  /*0530*/  SEL R9, R10, RZ, !P2 ;  /* 0x000000ff0a097207 */ /* 0x000fe20005000000 */
[----:B------:R-:W-:Y:S01]  /*0540*/  FADD R10, R8, -R28 ;  /* 0x8000001c080a7221 */ /* 0x000fe20000000000 */
[----:B------:R-:W-:Y:S01]  /*0550*/  FSETP.GEU.AND P6, PT, R4, -126, PT ;  /* 0xc2fc00000400780b */ /* 0x000fe20003fce000 */
[----:B------:R-:W-:Y:S02]  /*0560*/  FADD R8, -R25, R6 ;  /* 0x0000000619087221 */ /* 0x000fe40000000100 */
[----:B------:R-:W-:Y:S01]  /*0570*/  FMUL R6, R10, 1.4426950216293334961 ;  /* 0x3fb8aa3b0a067820 */ /* 0x000fe20000400000 */
[----:B------:R-:W-:Y:S01]  /*0580*/  FADD R10, R29, -R24 ;  /* 0x800000181d0a7221 */ /* 0x000fe20000000000 */
[----:B------:R-:W-:Y:S01]  /*0590*/  FADD R8, R8, -R28 ;  /* 0x8000001c08087221 */ /* 0x000fe20000000000 */
[----:B---3--:R-:W-:-:S02]  /*05a0*/  SEL R23, R12, RZ, !P2 ;  /* 0x000000ff0c177207 */ /* 0x008fc40005000000 */
[----:B------:R-:W-:Y:S01]  /*05b0*/  FADD R12, -R25, R10 ;  /* 0x0000000a190c7221 */ /* 0x000fe20000000100 */
[----:B------:R-:W-:Y:S01]  /*05c0*/  FMUL R10, R8, 1.4426950216293334961 ;  /* 0x3fb8aa3b080a7820 */ /* 0x000fe20000400000 */
[----:B------:R-:W-:Y:S02]  /*05d0*/  FADD R8, R27, -R24 ;  /* 0x800000181b087221 */ /* 0x000fe40000000000 */
[----:B------:R-:W-:Y:S01]  /*05e0*/  FADD R12, R12, -R28 ;  /* 0x8000001c0c0c7221 */ /* 0x000fe20000000000 */
[----:B------:R-:W-:Y:S01]  /*05f0*/  @!P6 FMUL R4, R4, 0.5 ;  /* 0x3f0000000404e820 */ /* 0x000fe20000400000 */
[----:B------:R-:W-:Y:S02]  /*0600*/  FADD R27, -R25, R8 ;  /* 0x00000008191b7221 */ /* 0x000fe40000000100 */
[----:B------:R-:W-:Y:S01]  /*0610*/  FMUL R8, R12, 1.4426950216293334961 ;  /* 0x3fb8aa3b0c087820 */ /* 0x000fe20000400000 */
[----:B------:R-:W-:Y:S02]  /*0620*/  FADD R12, R9, -R24 ;  /* 0x80000018090c7221 */ /* 0x000fe40000000000 */
[----:B------:R-:W1:Y:S01]  /*0630*/  MUFU.EX2 R4, R4 ;  /* 0x0000000400047308 */ /* 0x000e620000000800 */
[----:B------:R-:W-:Y:S01]  /*0640*/  SEL R29, R18, RZ, P0 ;  /* 0x000000ff121d7207 */ /* 0x000fe20000000000 */
[----:B------:R-:W-:Y:S01]  /*0650*/  FADD R27, R27, -R28 ;  /* 0x8000001c1b1b7221 */ /* 0x000fe20000000000 */
[----:B------:R-:W-:Y:S01]  /*0660*/  FADD R18, -R25, R12 ;  /* 0x0000000c19127221 */ /* 0x000fe20000000100 */
[----:B------:R-:W-:-:S02]  /*0670*/  SEL R11, R11, RZ, !P2 ;  /* 0x000000ff0b0b7207 */ /* 0x000fc40005000000 */
[----:B------:R-:W-:Y:S01]  /*0680*/  FSETP.GEU.AND P5, PT, R6, -126, PT ;  /* 0xc2fc00000600780b */ /* 0x000fe20003fae000 */
[----:B------:R-:W-:Y:S01]  /*0690*/  FMUL R9, R27, 1.4426950216293334961 ;  /* 0x3fb8aa3b1b097820 */ /* 0x000fe20000400000 */
[----:B------:R-:W-:Y:S01]  /*06a0*/  FADD R18, R18, -R28 ;  /* 0x8000001c12127221 */ /* 0x000fe20000000000 */
[----:B------:R-:W-:Y:S01]  /*06b0*/  FSETP.GEU.AND P4, PT, R8, -126, PT ;  /* 0xc2fc00000800780b */ /* 0x000fe20003f8e000 */
[--C-:B------:R-:W-:Y:S01]  /*06c0*/  FADD R12, R11, -R24.reuse ;  /* 0x800000180b0c7221 */ /* 0x100fe20000000000 */
[----:B------:R-:W-:Y:S01]  /*06d0*/  FSETP.GEU.AND P1, PT, R10, -126, PT ;  /* 0xc2fc00000a00780b */ /* 0x000fe20003f2e000 */
[----:B------:R-:W-:Y:S01]  /*06e0*/  FMUL R11, R18, 1.4426950216293334961 ;  /* 0x3fb8aa3b120b7820 */ /* 0x000fe20000400000 */
[----:B------:R-:W-:Y:S02]  /*06f0*/  SEL R7, R7, RZ, !P2 ;  /* 0x000000ff07077207 */ /* 0x000fe40005000000 */
[----:B------:R-:W-:Y:S01]  /*0700*/  FSETP.GEU.AND P3, PT, R9, -126, PT ;  /* 0xc2fc00000900780b */ /* 0x000fe20003f6e000 */
[----:B-1----:R-:W-:Y:S01]  /*0710*/  @!P6 FMUL R4, R4, R4 ;  /* 0x000000040404e220 */ /* 0x002fe20000400000 */
[----:B------:R-:W-:Y:S01]  /*0720*/  SEL R5, R14, RZ, !P2 ;  /* 0x000000ff0e057207 */ /* 0x000fe20005000000 */
[----:B------:R-:W-:Y:S01]  /*0730*/  FADD R14, R7, -R24 ;  /* 0x80000018070e7221 */ /* 0x000fe20000000000 */
[----:B------:R-:W-:Y:S01]  /*0740*/  FSETP.GEU.AND P6, PT, R11, -126, PT ;  /* 0xc2fc00000b00780b */ /* 0x000fe20003fce000 */
[----:B------:R-:W-:-:S02]  /*0750*/  @!P5 FMUL R6, R6, 0.5 ;  /* 0x3f0000000606d820 */ /* 0x000fc40000400000 */
[----:B------:R-:W-:Y:S01]  /*0760*/  FADD R27, -R25, R14 ;  /* 0x0000000e191b7221 */ /* 0x000fe20000000100 */
[----:B------:R-:W-:Y:S01]  /*0770*/  FADD R14, R23, -R24 ;  /* 0x80000018170e7221 */ /* 0x000fe20000000000 */
[----:B------:R-:W-:Y:S01]  /*0780*/  @!P4 FMUL R8, R8, 0.5 ;  /* 0x3f0000000808c820 */ /* 0x000fe20000400000 */
[----:B------:R-:W-:Y:S01]  /*0790*/  SEL R13, R13, RZ, !P2 ;  /* 0x000000ff0d0d7207 */ /* 0x000fe20005000000 */
[----:B------:R-:W-:Y:S01]  /*07a0*/  @!P1 FMUL R10, R10, 0.5 ;  /* 0x3f0000000a0a9820 */ /* 0x000fe20000400000 */
[----:B------:R-:W-:Y:S01]  /*07b0*/  FADD R23, -R25, R12 ;  /* 0x0000000c19177221 */ /* 0x000fe20000000100 */
[----:B------:R-:W1:Y:S01]  /*07c0*/  MUFU.EX2 R6, R6 ;  /* 0x0000000600067308 */ /* 0x000e620000000800 */
[--C-:B------:R-:W-:Y:S01]  /*07d0*/  FADD R27, R27, -R28.reuse ;  /* 0x8000001c1b1b7221 */ /* 0x100fe20000000000 */
[----:B------:R-:W-:Y:S01]  /*07e0*/  @!P3 FMUL R9, R9, 0.5 ;  /* 0x3f0000000909b820 */ /* 0x000fe20000400000 */
[----:B------:R-:W-:Y:S01]  /*07f0*/  FADD R23, R23, -R28 ;  /* 0x8000001c17177221 */ /* 0x000fe20000000000 */
[----:B------:R-:W-:Y:S01]  /*0800*/  SEL R15, R15, RZ, !P2 ;  /* 0x000000ff0f0f7207 */ /* 0x000fe20005000000 */
[----:B------:R-:W-:-:S03]  /*0810*/  FMUL R12, R27, 1.4426950216293334961 ;  /* 0x3fb8aa3b1b0c7820 */ /* 0x000fc60000400000 */
[----:B------:R2:W3:Y:S01]  /*0820*/  MUFU.EX2 R7, R10 ;  /* 0x0000000a00077308 */ /* 0x0004e20000000800 */
[----:B------:R-:W-:Y:S01]  /*0830*/  @!P6 FMUL R11, R11, 0.5 ;  /* 0x3f0000000b0be820 */ /* 0x000fe20000400000 */
[----:B------:R-:W-:Y:S01]  /*0840*/  FADD R27, -R25, R14 ;  /* 0x0000000e191b7221 */ /* 0x000fe20000000100 */
[----:B------:R-:W-:-:S05]  /*0850*/  FADD R18, R5, -R24 ;  /* 0x8000001805127221 */ /* 0x000fca0000000000 */
[----:B------:R-:W4:Y:S01]  /*0860*/  MUFU.EX2 R8, R8 ;  /* 0x0000000800087308 */ /* 0x000f220000000800 */
[----:B--2---:R-:W-:Y:S01]  /*0870*/  FADD R10, R13, -R24 ;  /* 0x800000180d0a7221 */ /* 0x004fe20000000000 */
[----:B------:R-:W-:-:S03]  /*0880*/  FMUL R13, R23, 1.4426950216293334961 ;  /* 0x3fb8aa3b170d7820 */ /* 0x000fc60000400000 */
[----:B------:R-:W-:-:S03]  /*0890*/  FADD R23, -R25, R10 ;  /* 0x0000000a19177221 */ /* 0x000fc60000000100 */
[----:B------:R-:W2:Y:S01]  /*08a0*/  MUFU.EX2 R9, R9 ;  /* 0x0000000900097308 */ /* 0x000ea20000000800 */
[----:B------:R-:W-:Y:S01]  /*08b0*/  FADD R27, R27, -R28 ;  /* 0x8000001c1b1b7221 */ /* 0x000fe20000000000 */
[----:B------:R-:W-:Y:S01]  /*08c0*/  FADD R20, R15, -R24 ;  /* 0x800000180f147221 */ /* 0x000fe20000000000 */
[----:B------:R-:W-:Y:S01]  /*08d0*/  FADD R15, R23, -R28 ;  /* 0x8000001c170f7221 */ /* 0x000fe20000000000 */
[----:B------:R-:W-:-:S04]  /*08e0*/  FADD R23, -R25, R18 ;  /* 0x0000001219177221 */ /* 0x000fc80000000100 */
[----:B------:R-:W5:Y:S01]  /*08f0*/  MUFU.EX2 R5, R11 ;  /* 0x0000000b00057308 */ /* 0x000f620000000800 */
[----:B------:R-:W-:Y:S01]  /*0900*/  FMUL R14, R27, 1.4426950216293334961 ;  /* 0x3fb8aa3b1b0e7820 */ /* 0x000fe20000400000 */
[----:B-1----:R-:W-:Y:S01]  /*0910*/  @!P5 FMUL R6, R6, R6 ;  /* 0x000000060606d220 */ /* 0x002fe20000400000 */
[----:B------:R-:W-:Y:S01]  /*0920*/  FADD R18, R23, -R28 ;  /* 0x8000001c17127221 */ /* 0x000fe20000000000 */
[----:B------:R-:W-:Y:S01]  /*0930*/  FSETP.GEU.AND P5, PT, R12, -126, PT ;  /* 0xc2fc00000c00780b */ /* 0x000fe20003fae000 */
[----:B---3--:R-:W-:Y:S01]  /*0940*/  @!P1 FMUL R7, R7, R7 ;  /* 0x0000000707079220 */ /* 0x008fe20000400000 */
[----:B----4-:R-:W-:Y:S01]  /*0950*/  @!P4 FMUL R8, R8, R8 ;  /* 0x000000080808c220 */ /* 0x010fe20000400000 */
[----:B------:R-:W-:Y:S01]  /*0960*/  FMUL R15, R15, 1.4426950216293334961 ;  /* 0x3fb8aa3b0f0f7820 */ /* 0x000fe20000400000 */
[----:B------:R-:W-:Y:S01]  /*0970*/  FSETP.GEU.AND P1, PT, R13, -126, PT ;  /* 0xc2fc00000d00780b */ /* 0x000fe20003f2e000 */
[----:B------:R-:W-:Y:S01]  /*0980*/  FMUL R18, R18, 1.4426950216293334961 ;  /* 0x3fb8aa3b12127820 */ /* 0x000fe20000400000 */
[----:B------:R-:W-:Y:S01]  /*0990*/  FSETP.GEU.AND P4, PT, R14, -126, PT ;  /* 0xc2fc00000e00780b */ /* 0x000fe20003f8e000 */
[----:B--2---:R-:W-:Y:S01]  /*09a0*/  @!P3 FMUL R9, R9, R9 ;  /* 0x000000090909b220 */ /* 0x004fe20000400000 */
[----:B------:R-:W-:-:S02]  /*09b0*/  FSETP.GEU.AND P3, PT, R15, -126, PT ;  /* 0xc2fc00000f00780b */ /* 0x000fc40003f6e000 */
[----:B------:R-:W-:Y:S01]  /*09c0*/  SEL R16, R16, RZ, P0 ;  /* 0x000000ff10107207 */ /* 0x000fe20000000000 */
[----:B-----5:R-:W-:Y:S01]  /*09d0*/  @!P6 FMUL R5, R5, R5 ;  /* 0x000000050505e220 */ /* 0x020fe20000400000 */
[----:B------:R-:W-:Y:S02]  /*09e0*/  FSETP.GEU.AND P6, PT, R18, -126, PT ;  /* 0xc2fc00001200780b */ /* 0x000fe40003fce000 */
[----:B------:R-:W-:Y:S01]  /*09f0*/  SEL R17, R17, RZ, P0 ;  /* 0x000000ff11117207 */ /* 0x000fe20000000000 */
[----:B------:R-:W-:Y:S01]  /*0a00*/  @!P5 FMUL R12, R12, 0.5 ;  /* 0x3f0000000c0cd820 */ /* 0x000fe20000400000 */
[----:B------:R-:W-:Y:S01]  /*0a10*/  FADD R16, R16, -R24 ;  /* 0x8000001810107221 */ /* 0x000fe20000000000 */
[----:B------:R-:W-:Y:S01]  /*0a20*/  @!P1 FMUL R13, R13, 0.5 ;  /* 0x3f0000000d0d9820 */ /* 0x000fe20000400000 */
[----:B------:R-:W-:Y:S01]  /*0a30*/  FADD R23, -R25, R20 ;  /* 0x0000001419177221 */ /* 0x000fe20000000100 */
[----:B------:R-:W-:Y:S01]  /*0a40*/  @!P4 FMUL R14, R14, 0.5 ;  /* 0x3f0000000e0ec820 */ /* 0x000fe20000400000 */
[----:B------:R-:W-:Y:S01]  /*0a50*/  FADD R20, R17, -R24 ;  /* 0x8000001811147221 */ /* 0x000fe20000000000 */
[----:B------:R-:W1:Y:S01]  /*0a60*/  MUFU.EX2 R10, R12 ;  /* 0x0000000c000a7308 */ /* 0x000e620000000800 */
[----:B------:R-:W-:Y:S01]  /*0a70*/  FADD R17, -R25, R16 ;  /* 0x0000001019117221 */ /* 0x000fe20000000100 */
[----:B------:R-:W-:Y:S01]  /*0a80*/  @!P3 FMUL R15, R15, 0.5 ;  /* 0x3f0000000f0fb820 */ /* 0x000fe20000400000 */
[----:B------:R-:W-:Y:S01]  /*0a90*/  SEL R19, R19, RZ, P0 ;  /* 0x000000ff13137207 */ /* 0x000fe20000000000 */
[----:B------:R-:W-:-:S04]  /*0aa0*/  @!P6 FMUL R18, R18, 0.5 ;  /* 0x3f0000001212e820 */ /* 0x000fc80000400000 */
[----:B------:R2:W3:Y:S01]  /*0ab0*/  MUFU.EX2 R11, R13 ;  /* 0x0000000d000b7308 */ /* 0x0004e20000000800 */
[----:B------:R-:W-:Y:S01]  /*0ac0*/  FADD R23, R23, -R28 ;  /* 0x8000001c17177221 */ /* 0x000fe20000000000 */
[----:B------:R-:W-:-:S06]  /*0ad0*/  FADD R22, R29, -R24 ;  /* 0x800000181d167221 */ /* 0x000fcc0000000000 */
[----:B------:R4:W5:Y:S01]  /*0ae0*/  MUFU.EX2 R12, R14 ;  /* 0x0000000e000c7308 */ /* 0x0009620000000800 */
[----:B--2---:R-:W-:Y:S01]  /*0af0*/  FADD R13, R17, -R28 ;  /* 0x8000001c110d7221 */ /* 0x004fe20000000000 */
[----:B------:R-:W-:Y:S01]  /*0b00*/  FADD R17, -R25, R20 ;  /* 0x0000001419117221 */ /* 0x000fe20000000100 */
[----:B------:R-:W-:Y:S01]  /*0b10*/  FADD R24, R19, -R24 ;  /* 0x8000001813187221 */ /* 0x000fe20000000000 */
[----:B------:R-:W-:Y:S02]  /*0b20*/  FMUL R16, R23, 1.4426950216293334961 ;  /* 0x3fb8aa3b17107820 */ /* 0x000fe40000400000 */
[----:B------:R-:W-:Y:S02]  /*0b30*/  FADD R17, R17, -R28 ;  /* 0x8000001c11117221 */ /* 0x000fe40000000000 */
[----:B------:R-:W2:Y:S01]  /*0b40*/  MUFU.EX2 R15, R15 ;  /* 0x0000000f000f7308 */ /* 0x000ea20000000800 */
[----:B------:R-:W-:Y:S01]  /*0b50*/  FADD R23, -R25, R22 ;  /* 0x0000001619177221 */ /* 0x000fe20000000100 */
[----:B------:R-:W-:Y:S01]  /*0b60*/  FMUL R13, R13, 1.4426950216293334961 ;  /* 0x3fb8aa3b0d0d7820 */ /* 0x000fe20000400000 */
[----:B----4-:R-:W-:Y:S01]  /*0b70*/  FMUL R14, R17, 1.4426950216293334961 ;  /* 0x3fb8aa3b110e7820 */ /* 0x010fe20000400000 */
[----:B------:R-:W-:-:S04]  /*0b80*/  FADD R25, -R25, R24 ;  /* 0x0000001819197221 */ /* 0x000fc80000000100 */
[----:B------:R-:W4:Y:S01]  /*0b90*/  MUFU.EX2 R18, R18 ;  /* 0x0000001200127308 */ /* 0x000f220000000800 */
[----:B-1----:R-:W-:Y:S01]  /*0ba0*/  @!P5 FMUL R10, R10, R10 ;  /* 0x0000000a0a0ad220 */ /* 0x002fe20000400000 */
[--C-:B------:R-:W-:Y:S01]  /*0bb0*/  FADD R23, R23, -R28.reuse ;  /* 0x8000001c17177221 */ /* 0x100fe20000000000 */
[----:B------:R-:W-:Y:S01]  /*0bc0*/  FSETP.GEU.AND P5, PT, R16, -126, PT ;  /* 0xc2fc00001000780b */ /* 0x000fe20003fae000 */
[----:B---3--:R-:W-:Y:S01]  /*0bd0*/  @!P1 FMUL R11, R11, R11 ;  /* 0x0000000b0b0b9220 */ /* 0x008fe20000400000 */
[----:B-----5:R-:W-:Y:S01]  /*0be0*/  @!P4 FMUL R12, R12, R12 ;  /* 0x0000000c0c0cc220 */ /* 0x020fe20000400000 */
[----:B------:R-:W-:Y:S01]  /*0bf0*/  FADD R25, R25, -R28 ;  /* 0x8000001c19197221 */ /* 0x000fe20000000000 */
[----:B------:R-:W-:Y:S01]  /*0c00*/  FSETP.GEU.AND P1, PT, R13, -126, PT ;  /* 0xc2fc00000d00780b */ /* 0x000fe20003f2e000 */
[----:B------:R-:W-:Y:S01]  /*0c10*/  FMUL R23, R23, 1.4426950216293334961 ;  /* 0x3fb8aa3b17177820 */ /* 0x000fe20000400000 */
[----:B------:R-:W-:Y:S01]  /*0c20*/  FSETP.GEU.AND P4, PT, R14, -126, PT ;  /* 0xc2fc00000e00780b */ /* 0x000fe20003f8e000 */
[----:B------:R-:W-:Y:S01]  /*0c30*/  FMUL R17, R25, 1.4426950216293334961 ;  /* 0x3fb8aa3b19117820 */ /* 0x000fe20000400000 */
[----:B--2---:R-:W-:-:S02]  /*0c40*/  @!P3 FMUL R15, R15, R15 ;  /* 0x0000000f0f0fb220 */ /* 0x004fc40000400000 */
[----:B------:R-:W-:Y:S01]  /*0c50*/  FSETP.GEU.AND P3, PT, R23, -126, PT ;  /* 0xc2fc00001700780b */ /* 0x000fe20003f6e000 */
[----:B----4-:R-:W-:Y:S01]  /*0c60*/  @!P6 FMUL R18, R18, R18 ;  /* 0x000000121212e220 */ /* 0x010fe20000400000 */
[----:B------:R-:W-:Y:S01]  /*0c70*/  FSETP.GEU.AND P6, PT, R17, -126, PT ;  /* 0xc2fc00001100780b */ /* 0x000fe20003fce000 */
[----:B------:R-:W-:-:S04]  /*0c80*/  @!P5 FMUL R16, R16, 0.5 ;  /* 0x3f0000001010d820 */ /* 0x000fc80000400000 */
[----:B------:R-:W-:Y:S02]  /*0c90*/  @!P1 FMUL R13, R13, 0.5 ;  /* 0x3f0000000d0d9820 */ /* 0x000fe40000400000 */
[----:B------:R-:W-:Y:S01]  /*0ca0*/  @!P4 FMUL R14, R14, 0.5 ;  /* 0x3f0000000e0ec820 */ /* 0x000fe20000400000 */
[----:B------:R-:W1:Y:S01]  /*0cb0*/  MUFU.EX2 R16, R16 ;  /* 0x0000001000107308 */ /* 0x000e620000000800 */
[----:B------:R-:W-:Y:S01]  /*0cc0*/  FADD R19, RZ, R4 ;  /* 0x00000004ff137221 */ /* 0x000fe20000000000 */
[----:B------:R-:W-:Y:S01]  /*0cd0*/  FADD R7, RZ, R7 ;  /* 0x00000007ff077221 */ /* 0x000fe20000000000 */
[----:B------:R-:W-:Y:S02]  /*0ce0*/  @!P3 FMUL R23, R23, 0.5 ;  /* 0x3f0000001717b820 */ /* 0x000fe40000400000 */
[----:B------:R-:W-:-:S03]  /*0cf0*/  @!P6 FMUL R17, R17, 0.5 ;  /* 0x3f0000001111e820 */ /* 0x000fc60000400000 */
[----:B------:R-:W2:Y:S01]  /*0d00*/  MUFU.EX2 R13, R13 ;  /* 0x0000000d000d7308 */ /* 0x000ea20000000800 */
[----:B------:R-:W-:Y:S01]  /*0d10*/  FADD R19, R19, R6 ;  /* 0x0000000613137221 */ /* 0x000fe20000000000 */
[----:B------:R-:W-:Y:S01]  /*0d20*/  FADD R6, RZ, R9 ;  /* 0x00000009ff067221 */ /* 0x000fe20000000000 */
[----:B------:R-:W-:-:S05]  /*0d30*/  FADD R8, R7, R8 ;  /* 0x0000000807087221 */ /* 0x000fca0000000000 */
[----:B------:R-:W3:Y:S01]  /*0d40*/  MUFU.EX2 R14, R14 ;  /* 0x0000000e000e7308 */ /* 0x000ee20000000800 */
[----:B------:R-:W-:Y:S01]  /*0d50*/  FADD R10, RZ, R10 ;  /* 0x0000000aff0a7221 */ /* 0x000fe20000000000 */
[----:B------:R-:W-:Y:S01]  /*0d60*/  FADD R5, R6, R5 ;  /* 0x0000000506057221 */ /* 0x000fe20000000000 */
[----:B------:R-:W-:-:S05]  /*0d70*/  FADD R12, R19, R12 ;  /* 0x0000000c130c7221 */ /* 0x000fca0000000000 */
[----:B------:R-:W4:Y:S01]  /*0d80*/  MUFU.EX2 R4, R23 ;  /* 0x0000001700047308 */ /* 0x000f220000000800 */
[----:B------:R-:W-:Y:S01]  /*0d90*/  FADD R15, R8, R15 ;  /* 0x0000000f080f7221 */ /* 0x000fe20000000000 */
[----:B------:R-:W-:Y:S01]  /*0da0*/  FADD R11, R10, R11 ;  /* 0x0000000b0a0b7221 */ /* 0x000fe20000000000 */
[----:B-1----:R-:W-:-:S05]  /*0db0*/  @!P5 FMUL R16, R16, R16 ;  /* 0x000000101010d220 */ /* 0x002fca0000400000 */
[----:B------:R-:W1:Y:S01]  /*0dc0*/  MUFU.EX2 R17, R17 ;  /* 0x0000001100117308 */ /* 0x000e620000000800 */
[----:B------:R-:W-:Y:S01]  /*0dd0*/  FADD R18, R5, R18 ;  /* 0x0000001205127221 */ /* 0x000fe20000000000 */
[----:B------:R-:W-:Y:S01]  /*0de0*/  FSEL R12, R12, RZ, !P2 ;  /* 0x000000ff0c0c7208 */ /* 0x000fe20005000000 */
[----:B--2---:R-:W-:Y:S01]  /*0df0*/  @!P1 FMUL R13, R13, R13 ;  /* 0x0000000d0d0d9220 */ /* 0x004fe20000400000 */
[----:B------:R-:W-:Y:S01]  /*0e00*/  FSEL R15, R15, RZ, !P2 ;  /* 0x000000ff0f0f7208 */ /* 0x000fe20005000000 */
[----:B---3--:R-:W-:Y:S01]  /*0e10*/  @!P4 FMUL R14, R14, R14 ;  /* 0x0000000e0e0ec220 */ /* 0x008fe20000400000 */
[----:B------:R-:W-:Y:S01]  /*0e20*/  FADD R16, R11, R16 ;  /* 0x000000100b107221 */ /* 0x000fe20000000000 */
[----:B------:R-:W-:Y:S01]  /*0e30*/  FSEL R5, R18, RZ, !P2 ;  /* 0x000000ff12057208 */ /* 0x000fe20005000000 */
[----:B----4-:R-:W-:Y:S01]  /*0e40*/  @!P3 FMUL R4, R4, R4 ;  /* 0x000000040404b220 */ /* 0x010fe20000400000 */
[----:B------:R-:W-:Y:S01]  /*0e50*/  @P0 FADD R12, R12, R13 ;  /* 0x0000000d0c0c0221 */ /* 0x000fe20000000000 */
[----:B------:R-:W-:Y:S01]  /*0e60*/  @P0 FADD R15, R15, R14 ;  /* 0x0000000e0f0f0221 */ /* 0x000fe20000000000 */
[----:B------:R-:W-:Y:S01]  /*0e70*/  FSEL R16, R16, RZ, !P2 ;  /* 0x000000ff10107208 */ /* 0x000fe20005000000 */
[----:B------:R-:W-:-:S02]  /*0e80*/  @P0 FADD R5, R5, R4 ;  /* 0x0000000405050221 */ /* 0x000fc40000000000 */
[----:B------:R-:W-:Y:S01]  /*0e90*/  FADD R12, R12, R15 ;  /* 0x0000000f0c0c7221 */ /* 0x000fe20000000000 */
[----:B-1----:R-:W-:-:S03]  /*0ea0*/  @!P6 FMUL R17, R17, R17 ;  /* 0x000000111111e220 */ /* 0x002fc60000400000 */
[----:B------:R-:W-:Y:S01]  /*0eb0*/  FADD R5, R5, R12 ;  /* 0x0000000c05057221 */ /* 0x000fe20000000000 */
[----:B------:R-:W-:-:S04]  /*0ec0*/  @P0 FADD R16, R16, R17 ;  /* 0x0000001110100221 */ /* 0x000fc80000000000 */
[----:B------:R-:W-:-:S05]  /*0ed0*/  FADD R5, R16, R5 ;  /* 0x0000000510057221 */ /* 0x000fca0000000000 */
[----:B------:R-:W1:Y:S02]  /*0ee0*/  SHFL.BFLY PT, R4, R5, 0x10, 0x1f ;  /* 0x0e001f0005047f89 */ /* 0x000e6400000e0000 */
[----:B-1----:R-:W-:-:S05]  /*0ef0*/  FADD R4, R5, R4 ;  /* 0x0000000405047221 */ /* 0x002fca0000000000 */
[----:B------:R-:W1:Y:S02]  /*0f00*/  SHFL.BFLY PT, R7, R4, 0x8, 0x1f ;  /* 0x0d001f0004077f89 */ /* 0x000e6400000e0000 */
[----:B-1----:R-:W-:-:S05]  /*0f10*/  FADD R7, R4, R7 ;  /* 0x0000000704077221 */ /* 0x002fca0000000000 */
[----:B------:R-:W1:Y:S02]  /*0f20*/  SHFL.BFLY PT, R6, R7, 0x4, 0x1f ;  /* 0x0c801f0007067f89 */ /* 0x000e6400000e0000 */
[----:B-1----:R-:W-:-:S05]  /*0f30*/  FADD R6, R7, R6 ;  /* 0x0000000607067221 */ /* 0x002fca0000000000 */
[----:B------:R-:W1:Y:S01]  /*0f40*/  SHFL.BFLY PT, R9, R6, 0x2, 0x1f ;  /* 0x0c401f0006097f89 */ /* 0x000e6200000e0000 */
[----:B------:R-:W2:Y:S01]  /*0f50*/  S2UR UR5, SR_CgaCtaId ;  /* 0x00000000000579c3 */ /* 0x000ea20000008800 */
[----:B------:R-:W-:Y:S01]  /*0f60*/  LOP3.LUT P0, RZ, R2, 0x1f, RZ, 0xc0, !PT ;  /* 0x0000001f02ff7812 */ /* 0x000fe2000780c0ff */
[----:B-1----:R-:W-:-:S05]  /*0f70*/  FADD R9, R6, R9 ;  /* 0x0000000906097221 */ /* 0x002fca0000000000 */
[----:B------:R-:W1:Y:S01]  /*0f80*/  SHFL.BFLY PT, R8, R9, 0x1, 0x1f ;  /* 0x0c201f0009087f89 */ /* 0x000e6200000e0000 */
[----:B------:R-:W-:Y:S01]  /*0f90*/  UMOV UR4, 0x400 ;  /* 0x0000040000047882 */ /* 0x000fe20000000000 */
[----:B------:R-:W-:Y:S01]  /*0fa0*/  SHF.R.U32.HI R4, RZ, 0x3, R2 ;  /* 0x00000003ff047819 */ /* 0x000fe20000011602 */
[----:B--2---:R-:W-:-:S03]  /*0fb0*/  UPRMT UR4, UR5, 0x654, UR4 ;  /* 0x0000065405047896 */ /* 0x004fc60008000004 */
[----:B------:R-:W-:Y:S01]  /*0fc0*/  LOP3.LUT R4, R4, 0x3c, RZ, 0xc0, !PT ;  /* 0x0000003c04047812 */ /* 0x000fe200078ec0ff */
[----:B-1----:R-:W-:-:S05]  /*0fd0*/  FADD R11, R9, R8 ;  /* 0x00000008090b7221 */ /* 0x002fca0000000000 */
[----:B------:R-:W-:Y:S01]  /*0fe0*/  @!P0 STS [R4+UR4], R11 ;  /* 0x0000000b04008988 */ /* 0x000fe20008000804 */
[----:B------:R-:W-:Y:S01]  /*0ff0*/  BAR.SYNC.DEFER_BLOCKING 0x0 ;  /* 0x0000000000007b1d */ /* 0x000fe20000010000 */
[----:B------:R-:W-:-:S13]  /*1000*/  ISETP.GE.AND P1, PT, R2, 0x10, PT ;  /* 0x000000100200780c */ /* 0x000fda0003f26270 */
[----:B------:R-:W1:Y:S04]  /*1010*/  @!P1 LDS R3, [R21+UR4] ;  /* 0x0000000415039984 */ /* 0x000e680008000800 */
[----:B-1----:R-:W1:Y:S02]  /*1020*/  SHFL.BFLY PT, R6, R3, 0x8, 0x1f ;  /* 0x0d001f0003067f89 */ /* 0x002e6400000e0000 */
[----:B-1----:R-:W-:-:S05]  /*1030*/  FADD R6, R3, R6 ;  /* 0x0000000603067221 */ /* 0x002fca0000000000 */
[----:B------:R-:W1:Y:S02]  /*1040*/  SHFL.BFLY PT, R5, R6, 0x4, 0x1f ;  /* 0x0c801f0006057f89 */ /* 0x000e6400000e0000 */
[----:B-1----:R-:W-:-:S05]  /*1050*/  FADD R5, R6, R5 ;  /* 0x0000000506057221 */ /* 0x002fca0000000000 */
[----:B------:R-:W1:Y:S01]  /*1060*/  SHFL.BFLY PT, R8, R5, 0x2, 0x1f ;  /* 0x0c401f0005087f89 */ /* 0x000e6200000e0000 */
[----:B------:R-:W-:Y:S01]  /*1070*/  LOP3.LUT P0, RZ, R2, 0xf, RZ, 0xc0, !PT ;  /* 0x0000000f02ff7812 */ /* 0x000fe2000780c0ff */
[----:B-1----:R-:W-:-:S05]  /*1080*/  FADD R8, R5, R8 ;  /* 0x0000000805087221 */ /* 0x002fca0000000000 */
[----:B------:R-:W1:Y:S01]  /*1090*/  SHFL.BFLY PT, R7, R8, 0x1, 0x1f ;  /* 0x0c201f0008077f89 */ /* 0x000e6200000e0000 */
[C---:B------:R-:W-:Y:S02]  /*10a0*/  ISETP.LT.AND P0, PT, R2.reuse, 0x10, !P0 ;  /* 0x000000100200780c */ /* 0x040fe40004701270 */
[----:B------:R-:W-:-:S04]  /*10b0*/  LOP3.LUT P1, RZ, R2, 0x1ff, RZ, 0xc0, !PT ;  /* 0x000001ff02ff7812 */ /* 0x000fc8000782c0ff */
[----:B------:R-:W-:Y:S01]  /*10c0*/  ISETP.LT.AND P1, PT, R0, 0x10, !P1 ;  /* 0x000000100000780c */ /* 0x000fe20004f21270 */
[----:B-1----:R-:W-:-:S06]  /*10d0*/  FADD R2, R8, R7 ;  /* 0x0000000708027221 */ /* 0x002fcc0000000000 */
[----:B------:R1:W-:Y:S01]  /*10e0*/  @P0 STS [R21+UR4], R2 ;  /* 0x0000000215000988 */ /* 0x0003e20008000804 */
[----:B------:R-:W-:Y:S06]  /*10f0*/  BAR.SYNC.DEFER_BLOCKING 0x0 ;  /* 0x0000000000007b1d */ /* 0x000fec0000010000 */
[----:B-1----:R-:W-:Y:S05]  /*1100*/  @!P1 EXIT ;  /* 0x000000000000994d */ /* 0x002fea0003800000 */
[----:B------:R-:W0:Y:S01]  /*1110*/  LDS R5, [UR4] ;  /* 0x00000004ff057984 */ /* 0x000e220008000800 */
[----:B------:R-:W1:Y:S02]  /*1120*/  LDC.64 R2, c[0x0][0x230] ;  /* 0x00008c00ff027b82 */ /* 0x000e640000000a00 */
[----:B-1----:R-:W-:-:S05]  /*1130*/  IMAD.WIDE R2, R0, 0x4, R2 ;  /* 0x0000000400027825 */ /* 0x002fca00078e0202 */
[----:B0-----:R-:W-:Y:S01]  /*1140*/  STG.E desc[UR6][R2.64], R5 ;  /* 0x0000000502007986 */ /* 0x001fe2000c101906 */
[----:B------:R-:W-:Y:S05]  /*1150*/  EXIT ;  /* 0x000000000000794d */ /* 0x000fea0003800000 */
.L_x_0:
[----:B------:R-:W-:-:S00]  /*1160*/  BRA `(.L_x_0) ;  /* 0xfffffffc00fc7947 */ /* 0x000fc0000383ffff */
[----:B------:R-:W-:-:S00]  /*1170*/  NOP ;  /* 0x0000000000007918 */ /* 0x000fc00000000000 */
        /* <DEDUP_REMOVED lines=8> */
.L_x_1:


//--------------------- .nv.global.init           --------------------------
	.section	.nv.global.init,"aw",@progbits
.nv.global.init:
	.type		_$_str,@object
	.size		_$_str,(.L_0 - _$_str)
_$_str:
        /*0000*/ 	.byte	0x5f, 0x5f, 0x43, 0x55, 0x44, 0x41, 0x5f, 0x46, 0x54, 0x5a, 0x00
.L_0:


//--------------------- .nv.shared.triton_red_fused__log_softmax__softmax_5 --------------------------
	.section	.nv.shared.triton_red_fused__log_softmax__softmax_5,"aw",@nobits
	.sectionflags	@""
	.align	16
	.zero		1024


//--------------------- .nv.constant0.triton_red_fused__log_softmax__softmax_5 --------------------------
	.section	.nv.constant0.triton_red_fused__log_softmax__softmax_5,"a",@progbits
	.sectionflags	@""
	.align	4
.nv.constant0.triton_red_fused__log_softmax__softmax_5:
	.zero		576
